//
// Generated by NVIDIA NVVM Compiler
//
// Compiler Build ID: CL-36424714
// Cuda compilation tools, release 13.0, V13.0.88
// Based on NVVM 20.0.0
//

.version 9.0
.target sm_100
.address_size 64

	// .globl	_Z12MinMaxKernelPfS_S_iif

.visible .entry _Z12MinMaxKernelPfS_S_iif(
	.param .u64 .ptr .align 1 _Z12MinMaxKernelPfS_S_iif_param_0,
	.param .u64 .ptr .align 1 _Z12MinMaxKernelPfS_S_iif_param_1,
	.param .u64 .ptr .align 1 _Z12MinMaxKernelPfS_S_iif_param_2,
	.param .u32 _Z12MinMaxKernelPfS_S_iif_param_3,
	.param .u32 _Z12MinMaxKernelPfS_S_iif_param_4,
	.param .f32 _Z12MinMaxKernelPfS_S_iif_param_5
)
{
	.reg .pred 	%p<11>;
	.reg .b32 	%r<38>;
	.reg .b32 	%f<141>;
	.reg .b64 	%rd<31>;

	ld.param.u64 	%rd11, [_Z12MinMaxKernelPfS_S_iif_param_0];
	ld.param.u64 	%rd12, [_Z12MinMaxKernelPfS_S_iif_param_1];
	ld.param.u64 	%rd10, [_Z12MinMaxKernelPfS_S_iif_param_2];
	ld.param.u32 	%r24, [_Z12MinMaxKernelPfS_S_iif_param_3];
	ld.param.u32 	%r23, [_Z12MinMaxKernelPfS_S_iif_param_4];
	cvta.to.global.u64 	%rd1, %rd12;
	cvta.to.global.u64 	%rd2, %rd11;
	mov.u32 	%r25, %ctaid.x;
	mov.u32 	%r26, %ntid.x;
	mov.u32 	%r27, %tid.x;
	mad.lo.s32 	%r1, %r25, %r26, %r27;
	setp.ge.s32 	%p1, %r1, %r24;
	@%p1 bra 	$L__BB0_15;
	setp.lt.s32 	%p2, %r23, 1;
	mov.f32 	%f140, 0f7F7FFFFF;
	@%p2 bra 	$L__BB0_14;
	mul.lo.s32 	%r2, %r23, %r1;
	and.b32  	%r3, %r23, 15;
	setp.lt.u32 	%p3, %r23, 16;
	mov.f32 	%f140, 0f7F7FFFFF;
	mov.b32 	%r34, 0;
	@%p3 bra 	$L__BB0_5;
	and.b32  	%r34, %r23, 2147483632;
	neg.s32 	%r32, %r34;
	add.s64 	%rd3, %rd2, 32;
	add.s64 	%rd29, %rd1, 32;
	mov.f32 	%f140, 0f7F7FFFFF;
	mov.u32 	%r31, %r2;
$L__BB0_4:
	.pragma "nounroll";
	mul.wide.s32 	%rd13, %r31, 4;
	add.s64 	%rd14, %rd3, %rd13;
	ld.global.f32 	%f18, [%rd14+-32];
	ld.global.f32 	%f19, [%rd29+-32];
	max.f32 	%f20, %f18, %f19;
	min.f32 	%f21, %f140, %f20;
	ld.global.f32 	%f22, [%rd14+-28];
	ld.global.f32 	%f23, [%rd29+-28];
	max.f32 	%f24, %f22, %f23;
	min.f32 	%f25, %f21, %f24;
	ld.global.f32 	%f26, [%rd14+-24];
	ld.global.f32 	%f27, [%rd29+-24];
	max.f32 	%f28, %f26, %f27;
	min.f32 	%f29, %f25, %f28;
	ld.global.f32 	%f30, [%rd14+-20];
	ld.global.f32 	%f31, [%rd29+-20];
	max.f32 	%f32, %f30, %f31;
	min.f32 	%f33, %f29, %f32;
	ld.global.f32 	%f34, [%rd14+-16];
	ld.global.f32 	%f35, [%rd29+-16];
	max.f32 	%f36, %f34, %f35;
	min.f32 	%f37, %f33, %f36;
	ld.global.f32 	%f38, [%rd14+-12];
	ld.global.f32 	%f39, [%rd29+-12];
	max.f32 	%f40, %f38, %f39;
	min.f32 	%f41, %f37, %f40;
	ld.global.f32 	%f42, [%rd14+-8];
	ld.global.f32 	%f43, [%rd29+-8];
	max.f32 	%f44, %f42, %f43;
	min.f32 	%f45, %f41, %f44;
	ld.global.f32 	%f46, [%rd14+-4];
	ld.global.f32 	%f47, [%rd29+-4];
	max.f32 	%f48, %f46, %f47;
	min.f32 	%f49, %f45, %f48;
	ld.global.f32 	%f50, [%rd14];
	ld.global.f32 	%f51, [%rd29];
	max.f32 	%f52, %f50, %f51;
	min.f32 	%f53, %f49, %f52;
	ld.global.f32 	%f54, [%rd14+4];
	ld.global.f32 	%f55, [%rd29+4];
	max.f32 	%f56, %f54, %f55;
	min.f32 	%f57, %f53, %f56;
	ld.global.f32 	%f58, [%rd14+8];
	ld.global.f32 	%f59, [%rd29+8];
	max.f32 	%f60, %f58, %f59;
	min.f32 	%f61, %f57, %f60;
	ld.global.f32 	%f62, [%rd14+12];
	ld.global.f32 	%f63, [%rd29+12];
	max.f32 	%f64, %f62, %f63;
	min.f32 	%f65, %f61, %f64;
	ld.global.f32 	%f66, [%rd14+16];
	ld.global.f32 	%f67, [%rd29+16];
	max.f32 	%f68, %f66, %f67;
	min.f32 	%f69, %f65, %f68;
	ld.global.f32 	%f70, [%rd14+20];
	ld.global.f32 	%f71, [%rd29+20];
	max.f32 	%f72, %f70, %f71;
	min.f32 	%f73, %f69, %f72;
	ld.global.f32 	%f74, [%rd14+24];
	ld.global.f32 	%f75, [%rd29+24];
	max.f32 	%f76, %f74, %f75;
	min.f32 	%f77, %f73, %f76;
	ld.global.f32 	%f78, [%rd14+28];
	ld.global.f32 	%f79, [%rd29+28];
	max.f32 	%f80, %f78, %f79;
	min.f32 	%f140, %f77, %f80;
	add.s32 	%r32, %r32, 16;
	add.s32 	%r31, %r31, 16;
	add.s64 	%rd29, %rd29, 64;
	setp.ne.s32 	%p4, %r32, 0;
	@%p4 bra 	$L__BB0_4;
$L__BB0_5:
	setp.eq.s32 	%p5, %r3, 0;
	@%p5 bra 	$L__BB0_14;
	and.b32  	%r11, %r23, 7;
	setp.lt.u32 	%p6, %r3, 8;
	@%p6 bra 	$L__BB0_8;
	add.s32 	%r29, %r34, %r2;
	mul.wide.s32 	%rd15, %r29, 4;
	add.s64 	%rd16, %rd2, %rd15;
	ld.global.f32 	%f82, [%rd16];
	mul.wide.u32 	%rd17, %r34, 4;
	add.s64 	%rd18, %rd1, %rd17;
	ld.global.f32 	%f83, [%rd18];
	max.f32 	%f84, %f82, %f83;
	min.f32 	%f85, %f140, %f84;
	ld.global.f32 	%f86, [%rd16+4];
	ld.global.f32 	%f87, [%rd18+4];
	max.f32 	%f88, %f86, %f87;
	min.f32 	%f89, %f85, %f88;
	ld.global.f32 	%f90, [%rd16+8];
	ld.global.f32 	%f91, [%rd18+8];
	max.f32 	%f92, %f90, %f91;
	min.f32 	%f93, %f89, %f92;
	ld.global.f32 	%f94, [%rd16+12];
	ld.global.f32 	%f95, [%rd18+12];
	max.f32 	%f96, %f94, %f95;
	min.f32 	%f97, %f93, %f96;
	ld.global.f32 	%f98, [%rd16+16];
	ld.global.f32 	%f99, [%rd18+16];
	max.f32 	%f100, %f98, %f99;
	min.f32 	%f101, %f97, %f100;
	ld.global.f32 	%f102, [%rd16+20];
	ld.global.f32 	%f103, [%rd18+20];
	max.f32 	%f104, %f102, %f103;
	min.f32 	%f105, %f101, %f104;
	ld.global.f32 	%f106, [%rd16+24];
	ld.global.f32 	%f107, [%rd18+24];
	max.f32 	%f108, %f106, %f107;
	min.f32 	%f109, %f105, %f108;
	ld.global.f32 	%f110, [%rd16+28];
	ld.global.f32 	%f111, [%rd18+28];
	max.f32 	%f112, %f110, %f111;
	min.f32 	%f140, %f109, %f112;
	add.s32 	%r34, %r34, 8;
$L__BB0_8:
	setp.eq.s32 	%p7, %r11, 0;
	@%p7 bra 	$L__BB0_14;
	and.b32  	%r14, %r23, 3;
	setp.lt.u32 	%p8, %r11, 4;
	@%p8 bra 	$L__BB0_11;
	add.s32 	%r30, %r34, %r2;
	mul.wide.s32 	%rd19, %r30, 4;
	add.s64 	%rd20, %rd2, %rd19;
	ld.global.f32 	%f114, [%rd20];
	mul.wide.u32 	%rd21, %r34, 4;
	add.s64 	%rd22, %rd1, %rd21;
	ld.global.f32 	%f115, [%rd22];
	max.f32 	%f116, %f114, %f115;
	min.f32 	%f117, %f140, %f116;
	ld.global.f32 	%f118, [%rd20+4];
	ld.global.f32 	%f119, [%rd22+4];
	max.f32 	%f120, %f118, %f119;
	min.f32 	%f121, %f117, %f120;
	ld.global.f32 	%f122, [%rd20+8];
	ld.global.f32 	%f123, [%rd22+8];
	max.f32 	%f124, %f122, %f123;
	min.f32 	%f125, %f121, %f124;
	ld.global.f32 	%f126, [%rd20+12];
	ld.global.f32 	%f127, [%rd22+12];
	max.f32 	%f128, %f126, %f127;
	min.f32 	%f140, %f125, %f128;
	add.s32 	%r34, %r34, 4;
$L__BB0_11:
	setp.eq.s32 	%p9, %r14, 0;
	@%p9 bra 	$L__BB0_14;
	mul.wide.u32 	%rd23, %r34, 4;
	add.s64 	%rd30, %rd1, %rd23;
	add.s32 	%r37, %r34, %r2;
	neg.s32 	%r36, %r14;
$L__BB0_13:
	.pragma "nounroll";
	mul.wide.s32 	%rd24, %r37, 4;
	add.s64 	%rd25, %rd2, %rd24;
	ld.global.f32 	%f129, [%rd25];
	ld.global.f32 	%f130, [%rd30];
	max.f32 	%f131, %f129, %f130;
	min.f32 	%f140, %f140, %f131;
	add.s64 	%rd30, %rd30, 4;
	add.s32 	%r37, %r37, 1;
	add.s32 	%r36, %r36, 1;
	setp.ne.s32 	%p10, %r36, 0;
	@%p10 bra 	$L__BB0_13;
$L__BB0_14:
	cvta.to.global.u64 	%rd26, %rd10;
	mul.wide.s32 	%rd27, %r1, 4;
	add.s64 	%rd28, %rd26, %rd27;
	st.global.f32 	[%rd28], %f140;
$L__BB0_15:
	ret;

}


// ===== COMPILED SASS (sm_100) =====

	.target	sm_100

	.elftype	@"ET_EXEC"


//--------------------- .note.nv.tkinfo           --------------------------
	.section	.note.nv.tkinfo,"",@"SHT_NOTE"
	.sectionflags	@"SHF_NOTE_NV_TKINFO"
	.tkinfo
        /*0018*/ 	.word	0x00000002
        /*0030*/ 	.string	""
        /*0030*/ 	.string	"ptxas"
        /*0030*/ 	.string	"Cuda compilation tools, release 13.0, V13.0.88"
        /*0030*/ 	.string	"Build cuda_13.0.r13.0/compiler.36424714_0"
        /*0030*/ 	.string	"-arch sm_100 -m 64 "



//--------------------- .note.nv.cuinfo           --------------------------
	.section	.note.nv.cuinfo,"",@"SHT_NOTE"
	.sectionflags	@"SHF_NOTE_NV_CUINFO"
        /*0018*/ 	.short	0x0002
        /*001a*/ 	.short	0x0064
        /*001c*/ 	.short	0x0082
	.zero		2


//--------------------- .nv.info                  --------------------------
	.section	.nv.info,"",@"SHT_CUDA_INFO"
	.align	4


	//----- nvinfo : EIATTR_REGCOUNT
	.align		4
        /*0000*/ 	.byte	0x04, 0x2f
        /*0002*/ 	.short	(.L_1 - .L_0)
	.align		4
.L_0:
        /*0004*/ 	.word	index@(_Z12MinMaxKernelPfS_S_iif)
        /*0008*/ 	.word	0x0000001f


	//----- nvinfo : EIATTR_FRAME_SIZE
	.align		4
.L_1:
        /*000c*/ 	.byte	0x04, 0x11
        /*000e*/ 	.short	(.L_3 - .L_2)
	.align		4
.L_2:
        /*0010*/ 	.word	index@(_Z12MinMaxKernelPfS_S_iif)
        /*0014*/ 	.word	0x00000000


	//----- nvinfo : EIATTR_MIN_STACK_SIZE
	.align		4
.L_3:
        /*0018*/ 	.byte	0x04, 0x12
        /*001a*/ 	.short	(.L_5 - .L_4)
	.align		4
.L_4:
        /*001c*/ 	.word	index@(_Z12MinMaxKernelPfS_S_iif)
        /*0020*/ 	.word	0x00000000
.L_5:


//--------------------- .nv.compat                --------------------------
	.section	.nv.compat,"",@"SHT_CUDA_COMPAT_INFO"
	.align	4
        /*0000*/ 	.byte	0x02, 0x09, 0x00, 0x00, 0x02, 0x02, 0x01, 0x00, 0x02, 0x05, 0x05, 0x00, 0x03, 0x07, 0x01, 0x01
        /*0010*/ 	.byte	0x02, 0x03, 0x00, 0x00, 0x02, 0x06, 0x01, 0x00, 0x04, 0x0b, 0x08, 0x00, 0x09, 0x00, 0x00, 0x00
        /*0020*/ 	.byte	0x00, 0x00, 0x00, 0x00


//--------------------- .nv.info._Z12MinMaxKernelPfS_S_iif --------------------------
	.section	.nv.info._Z12MinMaxKernelPfS_S_iif,"",@"SHT_CUDA_INFO"
	.sectionflags	@""
	.align	4


	//----- nvinfo : EIATTR_CUDA_API_VERSION
	.align		4
        /*0000*/ 	.byte	0x04, 0x37
        /*0002*/ 	.short	(.L_7 - .L_6)
.L_6:
        /*0004*/ 	.word	0x00000082


	//----- nvinfo : EIATTR_KPARAM_INFO
	.align		4
.L_7:
        /*0008*/ 	.byte	0x04, 0x17
        /*000a*/ 	.short	(.L_9 - .L_8)
.L_8:
        /*000c*/ 	.word	0x00000000
        /*0010*/ 	.short	0x0005
        /*0012*/ 	.short	0x0020
        /*0014*/ 	.byte	0x00, 0xf0, 0x11, 0x00


	//----- nvinfo : EIATTR_KPARAM_INFO
	.align		4
.L_9:
        /*0018*/ 	.byte	0x04, 0x17
        /*001a*/ 	.short	(.L_11 - .L_10)
.L_10:
        /*001c*/ 	.word	0x00000000
        /*0020*/ 	.short	0x0004
        /*0022*/ 	.short	0x001c
        /*0024*/ 	.byte	0x00, 0xf0, 0x11, 0x00


	//----- nvinfo : EIATTR_KPARAM_INFO
	.align		4
.L_11:
        /*0028*/ 	.byte	0x04, 0x17
        /*002a*/ 	.short	(.L_13 - .L_12)
.L_12:
        /*002c*/ 	.word	0x00000000
        /*0030*/ 	.short	0x0003
        /*0032*/ 	.short	0x0018
        /*0034*/ 	.byte	0x00, 0xf0, 0x11, 0x00


	//----- nvinfo : EIATTR_KPARAM_INFO
	.align		4
.L_13:
        /*0038*/ 	.byte	0x04, 0x17
        /*003a*/ 	.short	(.L_15 - .L_14)
.L_14:
        /*003c*/ 	.word	0x00000000
        /*0040*/ 	.short	0x0002
        /*0042*/ 	.short	0x0010
        /*0044*/ 	.byte	0x00, 0xf5, 0x21, 0x00


	//----- nvinfo : EIATTR_KPARAM_INFO
	.align		4
.L_15:
        /*0048*/ 	.byte	0x04, 0x17
        /*004a*/ 	.short	(.L_17 - .L_16)
.L_16:
        /*004c*/ 	.word	0x00000000
        /*0050*/ 	.short	0x0001
        /*0052*/ 	.short	0x0008
        /*0054*/ 	.byte	0x00, 0xf5, 0x21, 0x00


	//----- nvinfo : EIATTR_KPARAM_INFO
	.align		4
.L_17:
        /*0058*/ 	.byte	0x04, 0x17
        /*005a*/ 	.short	(.L_19 - .L_18)
.L_18:
        /*005c*/ 	.word	0x00000000
        /*0060*/ 	.short	0x0000
        /*0062*/ 	.short	0x0000
        /*0064*/ 	.byte	0x00, 0xf5, 0x21, 0x00


	//----- nvinfo : EIATTR_SPARSE_MMA_MASK
	.align		4
.L_19:
        /*0068*/ 	.byte	0x03, 0x50
        /*006a*/ 	.short	0x0000


	//----- nvinfo : EIATTR_MAXREG_COUNT
	.align		4
        /*006c*/ 	.byte	0x03, 0x1b
        /*006e*/ 	.short	0x00ff


	//----- nvinfo : EIATTR_MERCURY_ISA_VERSION
	.align		4
        /*0070*/ 	.byte	0x03, 0x5f
        /*0072*/ 	.short	0x0101


	//----- nvinfo : EIATTR_VRC_CTA_INIT_COUNT
	.align		4
        /*0074*/ 	.byte	0x02, 0x4a
	.zero		1
	.zero		1


	//----- nvinfo : EIATTR_EXIT_INSTR_OFFSETS
	.align		4
        /*0078*/ 	.byte	0x04, 0x1c
        /*007a*/ 	.short	(.L_21 - .L_20)


	//   ....[0]....
.L_20:
        /*007c*/ 	.word	0x00000070


	//   ....[1]....
        /*0080*/ 	.word	0x00000b80


	//----- nvinfo : EIATTR_CBANK_PARAM_SIZE
	.align		4
.L_21:
        /*0084*/ 	.byte	0x03, 0x19
        /*0086*/ 	.short	0x0024


	//----- nvinfo : EIATTR_PARAM_CBANK
	.align		4
        /*0088*/ 	.byte	0x04, 0x0a
        /*008a*/ 	.short	(.L_23 - .L_22)
	.align		4
.L_22:
        /*008c*/ 	.word	index@(.nv.constant0._Z12MinMaxKernelPfS_S_iif)
        /*0090*/ 	.short	0x0380
        /*0092*/ 	.short	0x0024


	//----- nvinfo : EIATTR_SW_WAR
	.align		4
.L_23:
        /*0094*/ 	.byte	0x04, 0x36
        /*0096*/ 	.short	(.L_25 - .L_24)
.L_24:
        /*0098*/ 	.word	0x00000008
.L_25:


//--------------------- .nv.callgraph             --------------------------
	.section	.nv.callgraph,"",@"SHT_CUDA_CALLGRAPH"
	.align	4
	.sectionentsize	8
	.align		4
        /*0000*/ 	.word	0x00000000
	.align		4
        /*0004*/ 	.word	0xffffffff
	.align		4
        /*0008*/ 	.word	0x00000000
	.align		4
        /*000c*/ 	.word	0xfffffffe
	.align		4
        /*0010*/ 	.word	0x00000000
	.align		4
        /*0014*/ 	.word	0xfffffffd
	.align		4
        /*0018*/ 	.word	0x00000000
	.align		4
        /*001c*/ 	.word	0xfffffffc


//--------------------- .text._Z12MinMaxKernelPfS_S_iif --------------------------
	.section	.text._Z12MinMaxKernelPfS_S_iif,"ax",@progbits
	.align	128
        .global         _Z12MinMaxKernelPfS_S_iif
        .type           _Z12MinMaxKernelPfS_S_iif,@function
        .size           _Z12MinMaxKernelPfS_S_iif,(.L_x_7 - _Z12MinMaxKernelPfS_S_iif)
        .other          _Z12MinMaxKernelPfS_S_iif,@"STO_CUDA_ENTRY STV_DEFAULT"
_Z12MinMaxKernelPfS_S_iif:
.text._Z12MinMaxKernelPfS_S_iif:
[----:B------:R-:W-:Y:S01]  /*0000*/  LDC R1, c[0x0][0x37c] ;  /* 0x0000df00ff017b82 */ /* 0x000fe20000000800 */
[----:B------:R-:W0:Y:S07]  /*0010*/  S2R R3, SR_TID.X ;  /* 0x0000000000037919 */ /* 0x000e2e0000002100 */
[----:B------:R-:W0:Y:S01]  /*0020*/  S2UR UR4, SR_CTAID.X ;  /* 0x00000000000479c3 */ /* 0x000e220000002500 */
[----:B------:R-:W1:Y:S07]  /*0030*/  LDCU UR5, c[0x0][0x398] ;  /* 0x00007300ff0577ac */ /* 0x000e6e0008000800 */
[----:B------:R-:W0:Y:S02]  /*0040*/  LDC R0, c[0x0][0x360] ;  /* 0x0000d800ff007b82 */ /* 0x000e240000000800 */
[----:B0-----:R-:W-:-:S05]  /*0050*/  IMAD R0, R0, UR4, R3 ;  /* 0x0000000400007c24 */ /* 0x001fca000f8e0203 */
[----:B-1----:R-:W-:-:S13]  /*0060*/  ISETP.GE.AND P0, PT, R0, UR5, PT ;  /* 0x0000000500007c0c */ /* 0x002fda000bf06270 */
[----:B------:R-:W-:Y:S05]  /*0070*/  @P0 EXIT ;  /* 0x000000000000094d */ /* 0x000fea0003800000 */
[----:B------:R-:W0:Y:S01]  /*0080*/  LDCU UR8, c[0x0][0x39c] ;  /* 0x00007380ff0877ac */ /* 0x000e220008000800 */
[----:B------:R-:W-:Y:S01]  /*0090*/  IMAD.MOV.U32 R11, RZ, RZ, 0x7f7fffff ;  /* 0x7f7fffffff0b7424 */ /* 0x000fe200078e00ff */
[----:B------:R-:W1:Y:S01]  /*00a0*/  LDCU.64 UR16, c[0x0][0x358] ;  /* 0x00006b00ff1077ac */ /* 0x000e620008000a00 */
[----:B0-----:R-:W-:-:S09]  /*00b0*/  UISETP.GE.AND UP0, UPT, UR8, 0x1, UPT ;  /* 0x000000010800788c */ /* 0x001fd2000bf06270 */
[----:B-1----:R-:W-:Y:S05]  /*00c0*/  BRA.U !UP0, `(.L_x_0) ;  /* 0x0000000908a07547 */ /* 0x002fea000b800000 */
[----:B------:R-:W-:Y:S02]  /*00d0*/  UISETP.GE.U32.AND UP1, UPT, UR8, 0x10, UPT ;  /* 0x000000100800788c */ /* 0x000fe4000bf26070 */
[----:B------:R-:W-:Y:S01]  /*00e0*/  IMAD R7, R0, UR8, RZ ;  /* 0x0000000800077c24 */ /* 0x000fe2000f8e02ff */
[----:B------:R-:W-:Y:S01]  /*00f0*/  ULOP3.LUT UR9, UR8, 0xf, URZ, 0xc0, !UPT ;  /* 0x0000000f08097892 */ /* 0x000fe2000f8ec0ff */
[----:B------:R-:W-:Y:S02]  /*0100*/  IMAD.MOV.U32 R11, RZ, RZ, 0x7f7fffff ;  /* 0x7f7fffffff0b7424 */ /* 0x000fe400078e00ff */
[----:B------:R-:W-:Y:S01]  /*0110*/  IMAD.MOV.U32 R8, RZ, RZ, RZ ;  /* 0x000000ffff087224 */ /* 0x000fe200078e00ff */
[----:B------:R-:W-:Y:S02]  /*0120*/  UISETP.NE.AND UP0, UPT, UR9, URZ, UPT ;  /* 0x000000ff0900728c */ /* 0x000fe4000bf05270 */
[----:B------:R-:W-:Y:S09]  /*0130*/  BRA.U !UP1, `(.L_x_1) ;  /* 0x0000000509347547 */ /* 0x000ff2000b800000 */
[----:B------:R-:W0:Y:S01]  /*0140*/  LDCU.128 UR12, c[0x0][0x380] ;  /* 0x00007000ff0c77ac */ /* 0x000e220008000c00 */
[----:B------:R-:W-:Y:S02]  /*0150*/  IMAD.MOV.U32 R11, RZ, RZ, 0x7f7fffff ;  /* 0x7f7fffffff0b7424 */ /* 0x000fe400078e00ff */
[----:B------:R-:W-:Y:S01]  /*0160*/  IMAD.MOV.U32 R6, RZ, RZ, R7 ;  /* 0x000000ffff067224 */ /* 0x000fe200078e0007 */
[----:B------:R-:W-:-:S04]  /*0170*/  ULOP3.LUT UR10, UR8, 0x7ffffff0, URZ, 0xc0, !UPT ;  /* 0x7ffffff0080a7892 */ /* 0x000fc8000f8ec0ff */
[----:B------:R-:W-:Y:S02]  /*0180*/  UIADD3 UR11, UPT, UPT, -UR10, URZ, URZ ;  /* 0x000000ff0a0b7290 */ /* 0x000fe4000fffe1ff */
[----:B------:R-:W-:Y:S01]  /*0190*/  IMAD.U32 R8, RZ, RZ, UR10 ;  /* 0x0000000aff087e24 */ /* 0x000fe2000f8e00ff */
[----:B0-----:R-:W-:Y:S02]  /*01a0*/  UIADD3 UR4, UP2, UPT, UR14, 0x20, URZ ;  /* 0x000000200e047890 */ /* 0x001fe4000ff5e0ff */
[----:B------:R-:W-:Y:S02]  /*01b0*/  UIADD3 UR6, UP1, UPT, UR12, 0x20, URZ ;  /* 0x000000200c067890 */ /* 0x000fe4000ff3e0ff */
[----:B------:R-:W-:Y:S02]  /*01c0*/  UIADD3.X UR5, UPT, UPT, URZ, UR15, URZ, UP2, !UPT ;  /* 0x0000000fff057290 */ /* 0x000fe400097fe4ff */
[----:B------:R-:W-:Y:S01]  /*01d0*/  IMAD.U32 R4, RZ, RZ, UR4 ;  /* 0x00000004ff047e24 */ /* 0x000fe2000f8e00ff */
[----:B------:R-:W-:-:S03]  /*01e0*/  UIADD3.X UR7, UPT, UPT, URZ, UR13, URZ, UP1, !UPT ;  /* 0x0000000dff077290 */ /* 0x000fc60008ffe4ff */
[----:B------:R-:W-:-:S09]  /*01f0*/  IMAD.U32 R5, RZ, RZ, UR5 ;  /* 0x00000005ff057e24 */ /* 0x000fd2000f8e00ff */
.L_x_2:
[----:B------:R-:W-:Y:S01]  /*0200*/  IMAD.U32 R2, RZ, RZ, UR6 ;  /* 0x00000006ff027e24 */ /* 0x000fe2000f8e00ff */
[----:B------:R-:W2:Y:S01]  /*0210*/  LDG.E R13, desc[UR16][R4.64+-0x20] ;  /* 0xffffe010040d7981 */ /* 0x000ea2000c1e1900 */
[----:B------:R-:W-:-:S03]  /*0220*/  IMAD.U32 R3, RZ, RZ, UR7 ;  /* 0x00000007ff037e24 */ /* 0x000fc6000f8e00ff */
[----:B------:R-:W3:Y:S01]  /*0230*/  LDG.E R15, desc[UR16][R4.64+-0x1c] ;  /* 0xffffe410040f7981 */ /* 0x000ee2000c1e1900 */
[----:B------:R-:W-:-:S03]  /*0240*/  IMAD.WIDE R2, R6, 0x4, R2 ;  /* 0x0000000406027825 */ /* 0x000fc600078e0202 */
[----:B------:R-:W4:Y:S04]  /*0250*/  LDG.E R21, desc[UR16][R4.64+-0x18] ;  /* 0xffffe81004157981 */ /* 0x000f28000c1e1900 */
[----:B------:R-:W2:Y:S04]  /*0260*/  LDG.E R12, desc[UR16][R2.64+-0x20] ;  /* 0xffffe010020c7981 */ /* 0x000ea8000c1e1900 */
[----:B------:R-:W3:Y:S04]  /*0270*/  LDG.E R14, desc[UR16][R2.64+-0x1c] ;  /* 0xffffe410020e7981 */ /* 0x000ee8000c1e1900 */
[----:B------:R-:W5:Y:S04]  /*0280*/  LDG.E R23, desc[UR16][R4.64+-0x14] ;  /* 0xffffec1004177981 */ /* 0x000f68000c1e1900 */
[----:B------:R-:W4:Y:S04]  /*0290*/  LDG.E R16, desc[UR16][R2.64+-0x18] ;  /* 0xffffe81002107981 */ /* 0x000f28000c1e1900 */
[----:B------:R-:W5:Y:S04]  /*02a0*/  LDG.E R22, desc[UR16][R2.64+-0x14] ;  /* 0xffffec1002167981 */ /* 0x000f68000c1e1900 */
        /* <DEDUP_REMOVED lines=9> */
[----:B------:R-:W5:Y:S01]  /*0340*/  LDG.E R28, desc[UR16][R4.64+0x18] ;  /* 0x00001810041c7981 */ /* 0x000f62000c1e1900 */
[----:B--2---:R-:W-:-:S03]  /*0350*/  FMNMX R12, R12, R13, !PT ;  /* 0x0000000d0c0c7209 */ /* 0x004fc60007800000 */
[----:B------:R-:W2:Y:S01]  /*0360*/  LDG.E R13, desc[UR16][R2.64+0x4] ;  /* 0x00000410020d7981 */ /* 0x000ea2000c1e1900 */
[----:B---3--:R-:W-:-:S03]  /*0370*/  FMNMX R14, R14, R15, !PT ;  /* 0x0000000f0e0e7209 */ /* 0x008fc60007800000 */
[----:B------:R-:W3:Y:S01]  /*0380*/  LDG.E R15, desc[UR16][R4.64] ;  /* 0x00000010040f7981 */ /* 0x000ee2000c1e1900 */
[----:B------:R-:W-:-:S03]  /*0390*/  FMNMX3 R14, R11, R12, R14, PT ;  /* 0x0000000c0b0e7276 */ /* 0x000fc6000380000e */
[----:B------:R-:W2:Y:S01]  /*03a0*/  LDG.E R11, desc[UR16][R4.64+-0x4] ;  /* 0xfffffc10040b7981 */ /* 0x000ea2000c1e1900 */
[----:B----4-:R-:W-:-:S03]  /*03b0*/  FMNMX R21, R16, R21, !PT ;  /* 0x0000001510157209 */ /* 0x010fc60007800000 */
[----:B------:R-:W2:Y:S01]  /*03c0*/  LDG.E R12, desc[UR16][R2.64+-0x4] ;  /* 0xfffffc10020c7981 */ /* 0x000ea2000c1e1900 */
[----:B-----5:R-:W-:-:S03]  /*03d0*/  FMNMX R22, R22, R23, !PT ;  /* 0x0000001716167209 */ /* 0x020fc60007800000 */
[----:B------:R-:W4:Y:S01]  /*03e0*/  LDG.E R16, desc[UR16][R4.64+0x4] ;  /* 0x0000041004107981 */ /* 0x000f22000c1e1900 */
[----:B------:R-:W-:-:S03]  /*03f0*/  FMNMX3 R21, R14, R21, R22, PT ;  /* 0x000000150e157276 */ /* 0x000fc60003800016 */
[----:B------:R-:W3:Y:S01]  /*0400*/  LDG.E R14, desc[UR16][R2.64] ;  /* 0x00000010020e7981 */ /* 0x000ee2000c1e1900 */
[----:B------:R-:W-:-:S03]  /*0410*/  FMNMX R22, R19, R18, !PT ;  /* 0x0000001213167209 */ /* 0x000fc60007800000 */
[----:B------:R-:W5:Y:S04]  /*0420*/  LDG.E R18, desc[UR16][R4.64+0xc] ;  /* 0x00000c1004127981 */ /* 0x000f68000c1e1900 */
[----:B------:R-:W5:Y:S01]  /*0430*/  LDG.E R19, desc[UR16][R2.64+0xc] ;  /* 0x00000c1002137981 */ /* 0x000f62000c1e1900 */
[----:B------:R-:W-:-:S03]  /*0440*/  FMNMX R26, R20, R17, !PT ;  /* 0x00000011141a7209 */ /* 0x000fc60007800000 */
[----:B------:R-:W5:Y:S04]  /*0450*/  LDG.E R17, desc[UR16][R4.64+0x8] ;  /* 0x0000081004117981 */ /* 0x000f68000c1e1900 */
[----:B------:R-:W5:Y:S01]  /*0460*/  LDG.E R20, desc[UR16][R2.64+0x8] ;  /* 0x0000081002147981 */ /* 0x000f62000c1e1900 */
[----:B------:R-:W-:-:S03]  /*0470*/  FMNMX3 R26, R21, R26, R22, PT ;  /* 0x0000001a151a7276 */ /* 0x000fc60003800016 */
[----:B------:R-:W5:Y:S01]  /*0480*/  LDG.E R22, desc[UR16][R4.64+0x10] ;  /* 0x0000101004167981 */ /* 0x000f62000c1e1900 */
[----:B------:R-:W-:-:S03]  /*0490*/  FMNMX R9, R10, R9, !PT ;  /* 0x000000090a097209 */ /* 0x000fc60007800000 */
[----:B------:R-:W5:Y:S04]  /*04a0*/  LDG.E R23, desc[UR16][R4.64+0x14] ;  /* 0x0000141004177981 */ /* 0x000f68000c1e1900 */
[----:B------:R-:W5:Y:S04]  /*04b0*/  LDG.E R21, desc[UR16][R2.64+0x18] ;  /* 0x0000181002157981 */ /* 0x000f68000c1e1900 */
[----:B------:R0:W5:Y:S01]  /*04c0*/  LDG.E R10, desc[UR16][R4.64+0x1c] ;  /* 0x00001c10040a7981 */ /* 0x000162000c1e1900 */
[----:B------:R-:W-:-:S04]  /*04d0*/  UIADD3 UR11, UPT, UPT, UR11, 0x10, URZ ;  /* 0x000000100b0b7890 */ /* 0x000fc8000fffe0ff */
[----:B------:R-:W-:Y:S01]  /*04e0*/  UISETP.NE.AND UP1, UPT, UR11, URZ, UPT ;  /* 0x000000ff0b00728c */ /* 0x000fe2000bf25270 */
[----:B0-----:R-:W-:Y:S01]  /*04f0*/  IADD3 R4, P0, PT, R4, 0x40, RZ ;  /* 0x0000004004047810 */ /* 0x001fe20007f1e0ff */
[----:B------:R-:W-:-:S04]  /*0500*/  VIADD R6, R6, 0x10 ;  /* 0x0000001006067836 */ /* 0x000fc80000000000 */
[----:B------:R-:W-:Y:S01]  /*0510*/  IMAD.X R5, RZ, RZ, R5, P0 ;  /* 0x000000ffff057224 */ /* 0x000fe200000e0605 */
[----:B--2---:R-:W-:-:S04]  /*0520*/  FMNMX R11, R12, R11, !PT ;  /* 0x0000000b0c0b7209 */ /* 0x004fc80007800000 */
[----:B------:R-:W-:Y:S02]  /*0530*/  FMNMX3 R9, R26, R9, R11, PT ;  /* 0x000000091a097276 */ /* 0x000fe4000380000b */
[----:B----4-:R-:W-:Y:S02]  /*0540*/  FMNMX R13, R13, R16, !PT ;  /* 0x000000100d0d7209 */ /* 0x010fe40007800000 */
[----:B---3--:R-:W-:-:S04]  /*0550*/  FMNMX R14, R14, R15, !PT ;  /* 0x0000000f0e0e7209 */ /* 0x008fc80007800000 */
[----:B------:R-:W-:Y:S02]  /*0560*/  FMNMX3 R9, R9, R14, R13, PT ;  /* 0x0000000e09097276 */ /* 0x000fe4000380000d */
[----:B-----5:R-:W-:Y:S02]  /*0570*/  FMNMX R18, R19, R18, !PT ;  /* 0x0000001213127209 */ /* 0x020fe40007800000 */
[----:B------:R-:W-:-:S04]  /*0580*/  FMNMX R20, R20, R17, !PT ;  /* 0x0000001114147209 */ /* 0x000fc80007800000 */
[----:B------:R-:W-:Y:S02]  /*0590*/  FMNMX3 R9, R9, R20, R18, PT ;  /* 0x0000001409097276 */ /* 0x000fe40003800012 */
[----:B------:R-:W-:Y:S02]  /*05a0*/  FMNMX R22, R25, R22, !PT ;  /* 0x0000001619167209 */ /* 0x000fe40007800000 */
[----:B------:R-:W-:-:S04]  /*05b0*/  FMNMX R23, R24, R23, !PT ;  /* 0x0000001718177209 */ /* 0x000fc80007800000 */
[----:B------:R-:W-:Y:S02]  /*05c0*/  FMNMX3 R9, R9, R22, R23, PT ;  /* 0x0000001609097276 */ /* 0x000fe40003800017 */
[----:B------:R-:W-:Y:S02]  /*05d0*/  FMNMX R28, R21, R28, !PT ;  /* 0x0000001c151c7209 */ /* 0x000fe40007800000 */
[----:B------:R-:W-:-:S04]  /*05e0*/  FMNMX R10, R27, R10, !PT ;  /* 0x0000000a1b0a7209 */ /* 0x000fc80007800000 */
[----:B------:R-:W-:Y:S01]  /*05f0*/  FMNMX3 R11, R9, R28, R10, PT ;  /* 0x0000001c090b7276 */ /* 0x000fe2000380000a */
[----:B------:R-:W-:Y:S06]  /*0600*/  BRA.U UP1, `(.L_x_2) ;  /* 0xfffffff901fc7547 */ /* 0x000fec000b83ffff */
.L_x_1:
[----:B------:R-:W-:Y:S05]  /*0610*/  BRA.U !UP0, `(.L_x_0) ;  /* 0x00000005084c7547 */ /* 0x000fea000b800000 */
[----:B------:R-:W-:Y:S02]  /*0620*/  UISETP.GE.U32.AND UP0, UPT, UR9, 0x8, UPT ;  /* 0x000000080900788c */ /* 0x000fe4000bf06070 */
[----:B------:R-:W-:-:S04]  /*0630*/  ULOP3.LUT UR5, UR8, 0x7, URZ, 0xc0, !UPT ;  /* 0x0000000708057892 */ /* 0x000fc8000f8ec0ff */
[----:B------:R-:W-:-:S03]  /*0640*/  UISETP.NE.AND UP1, UPT, UR5, URZ, UPT ;  /* 0x000000ff0500728c */ /* 0x000fc6000bf25270 */
[----:B------:R-:W-:Y:S08]  /*0650*/  BRA.U !UP0, `(.L_x_3) ;  /* 0x0000000108887547 */ /* 0x000ff0000b800000 */
[----:B------:R-:W0:Y:S01]  /*0660*/  LDC.64 R4, c[0x0][0x380] ;  /* 0x0000e000ff047b82 */ /* 0x000e220000000a00 */
[----:B------:R-:W-:-:S07]  /*0670*/  IMAD.IADD R9, R7, 0x1, R8 ;  /* 0x0000000107097824 */ /* 0x000fce00078e0208 */
[----:B------:R-:W1:Y:S01]  /*0680*/  LDC.64 R2, c[0x0][0x388] ;  /* 0x0000e200ff027b82 */ /* 0x000e620000000a00 */
[----:B0-----:R-:W-:-:S05]  /*0690*/  IMAD.WIDE R4, R9, 0x4, R4 ;  /* 0x0000000409047825 */ /* 0x001fca00078e0204 */
[----:B------:R-:W2:Y:S01]  /*06a0*/  LDG.E R16, desc[UR16][R4.64] ;  /* 0x0000001004107981 */ /* 0x000ea2000c1e1900 */
[----:B-1----:R-:W-:-:S03]  /*06b0*/  IMAD.WIDE.U32 R2, R8, 0x4, R2 ;  /* 0x0000000408027825 */ /* 0x002fc600078e0002 */
[----:B------:R-:W3:Y:S04]  /*06c0*/  LDG.E R18, desc[UR16][R4.64+0x4] ;  /* 0x0000041004127981 */ /* 0x000ee8000c1e1900 */
[----:B------:R-:W2:Y:S04]  /*06d0*/  LDG.E R17, desc[UR16][R2.64] ;  /* 0x0000001002117981 */ /* 0x000ea8000c1e1900 */
[----:B------:R-:W3:Y:S04]  /*06e0*/  LDG.E R19, desc[UR16][R2.64+0x4] ;  /* 0x0000041002137981 */ /* 0x000ee8000c1e1900 */
[----:B------:R-:W4:Y:S04]  /*06f0*/  LDG.E R20, desc[UR16][R4.64+0x8] ;  /* 0x0000081004147981 */ /* 0x000f28000c1e1900 */
        /* <DEDUP_REMOVED lines=11> */
[----:B------:R-:W-:Y:S01]  /*07b0*/  VIADD R8, R8, 0x8 ;  /* 0x0000000808087836 */ /* 0x000fe20000000000 */
[----:B--2---:R-:W-:-:S02]  /*07c0*/  FMNMX R16, R16, R17, !PT ;  /* 0x0000001110107209 */ /* 0x004fc40007800000 */
[----:B---3--:R-:W-:-:S04]  /*07d0*/  FMNMX R18, R18, R19, !PT ;  /* 0x0000001312127209 */ /* 0x008fc80007800000 */
[----:B------:R-:W-:Y:S02]  /*07e0*/  FMNMX3 R16, R11, R16, R18, PT ;  /* 0x000000100b107276 */ /* 0x000fe40003800012 */
[----:B----4-:R-:W-:Y:S02]  /*07f0*/  FMNMX R21, R20, R21, !PT ;  /* 0x0000001514157209 */ /* 0x010fe40007800000 */
[----:B-----5:R-:W-:-:S04]  /*0800*/  FMNMX R22, R22, R23, !PT ;  /* 0x0000001716167209 */ /* 0x020fc80007800000 */
[----:B------:R-:W-:Y:S02]  /*0810*/  FMNMX3 R16, R16, R21, R22, PT ;  /* 0x0000001510107276 */ /* 0x000fe40003800016 */
[----:B------:R-:W-:Y:S02]  /*0820*/  FMNMX R15, R15, R14, !PT ;  /* 0x0000000e0f0f7209 */ /* 0x000fe40007800000 */
[----:B------:R-:W-:-:S04]  /*0830*/  FMNMX R9, R9, R10, !PT ;  /* 0x0000000a09097209 */ /* 0x000fc80007800000 */
[----:B------:R-:W-:Y:S02]  /*0840*/  FMNMX3 R9, R16, R15, R9, PT ;  /* 0x0000000f10097276 */ /* 0x000fe40003800009 */
[----:B------:R-:W-:Y:S02]  /*0850*/  FMNMX R6, R6, R13, !PT ;  /* 0x0000000d06067209 */ /* 0x000fe40007800000 */
[----:B------:R-:W-:-:S04]  /*0860*/  FMNMX R12, R12, R25, !PT ;  /* 0x000000190c0c7209 */ /* 0x000fc80007800000 */
[----:B------:R-:W-:-:S07]  /*0870*/  FMNMX3 R11, R9, R6, R12, PT ;  /* 0x00000006090b7276 */ /* 0x000fce000380000c */
.L_x_3:
        /* <DEDUP_REMOVED lines=17> */
[----:B------:R-:W5:Y:S01]  /*0990*/  LDG.E R17, desc[UR16][R4.64+0xc] ;  /* 0x00000c1004117981 */ /* 0x000f62000c1e1900 */
[----:B------:R-:W-:Y:S01]  /*09a0*/  VIADD R8, R8, 0x4 ;  /* 0x0000000408087836 */ /* 0x000fe20000000000 */
[----:B--2---:R-:W-:-:S02]  /*09b0*/  FMNMX R6, R6, R9, !PT ;  /* 0x0000000906067209 */ /* 0x004fc40007800000 */
[----:B---3--:R-:W-:-:S04]  /*09c0*/  FMNMX R10, R10, R13, !PT ;  /* 0x0000000d0a0a7209 */ /* 0x008fc80007800000 */
[----:B------:R-:W-:Y:S02]  /*09d0*/  FMNMX3 R6, R11, R6, R10, PT ;  /* 0x000000060b067276 */ /* 0x000fe4000380000a */
[----:B----4-:R-:W-:Y:S02]  /*09e0*/  FMNMX R15, R12, R15, !PT ;  /* 0x0000000f0c0f7209 */ /* 0x010fe40007800000 */
[----:B-----5:R-:W-:-:S04]  /*09f0*/  FMNMX R14, R14, R17, !PT ;  /* 0x000000110e0e7209 */ /* 0x020fc80007800000 */
[----:B------:R-:W-:-:S07]  /*0a00*/  FMNMX3 R11, R6, R15, R14, PT ;  /* 0x0000000f060b7276 */ /* 0x000fce000380000e */
.L_x_4:
[----:B------:R-:W-:Y:S05]  /*0a10*/  BRA.U !UP1, `(.L_x_0) ;  /* 0x00000001094c7547 */ /* 0x000fea000b800000 */
[----:B------:R-:W0:Y:S01]  /*0a20*/  LDC.64 R4, c[0x0][0x388] ;  /* 0x0000e200ff047b82 */ /* 0x000e220000000a00 */
[----:B------:R-:W-:Y:S01]  /*0a30*/  IMAD.IADD R9, R7, 0x1, R8 ;  /* 0x0000000107097824 */ /* 0x000fe200078e0208 */
[----:B------:R-:W-:-:S06]  /*0a40*/  UIADD3 UR4, UPT, UPT, -UR4, URZ, URZ ;  /* 0x000000ff04047290 */ /* 0x000fcc000fffe1ff */
[----:B------:R-:W1:Y:S01]  /*0a50*/  LDC.64 R2, c[0x0][0x380] ;  /* 0x0000e000ff027b82 */ /* 0x000e620000000a00 */
[----:B0-----:R-:W-:-:S04]  /*0a60*/  IMAD.WIDE.U32 R4, R8, 0x4, R4 ;  /* 0x0000000408047825 */ /* 0x001fc800078e0004 */
[----:B------:R-:W-:Y:S02]  /*0a70*/  IMAD.MOV.U32 R6, RZ, RZ, R4 ;  /* 0x000000ffff067224 */ /* 0x000fe400078e0004 */
[----:B------:R-:W-:-:S07]  /*0a80*/  IMAD.MOV.U32 R13, RZ, RZ, R5 ;  /* 0x000000ffff0d7224 */ /* 0x000fce00078e0005 */
.L_x_5:
[----:B-1----:R-:W-:-:S04]  /*0a90*/  IMAD.WIDE R4, R9, 0x4, R2 ;  /* 0x0000000409047825 */ /* 0x002fc800078e0202 */
[----:B------:R-:W-:Y:S02]  /*0aa0*/  IMAD.MOV.U32 R7, RZ, RZ, R13 ;  /* 0x000000ffff077224 */ /* 0x000fe400078e000d */
[----:B------:R-:W2:Y:S04]  /*0ab0*/  LDG.E R4, desc[UR16][R4.64] ;  /* 0x0000001004047981 */ /* 0x000ea8000c1e1900 */
[----:B------:R0:W2:Y:S01]  /*0ac0*/  LDG.E R7, desc[UR16][R6.64] ;  /* 0x0000001006077981 */ /* 0x0000a2000c1e1900 */
[----:B------:R-:W-:Y:S01]  /*0ad0*/  UIADD3 UR4, UPT, UPT, UR4, 0x1, URZ ;  /* 0x0000000104047890 */ /* 0x000fe2000fffe0ff */
[----:B------:R-:W-:-:S03]  /*0ae0*/  VIADD R9, R9, 0x1 ;  /* 0x0000000109097836 */ /* 0x000fc60000000000 */
[----:B------:R-:W-:Y:S01]  /*0af0*/  UISETP.NE.AND UP0, UPT, UR4, URZ, UPT ;  /* 0x000000ff0400728c */ /* 0x000fe2000bf05270 */
[----:B0-----:R-:W-:-:S05]  /*0b00*/  IADD3 R6, P0, PT, R6, 0x4, RZ ;  /* 0x0000000406067810 */ /* 0x001fca0007f1e0ff */
[----:B------:R-:W-:Y:S01]  /*0b10*/  IMAD.X R13, RZ, RZ, R13, P0 ;  /* 0x000000ffff0d7224 */ /* 0x000fe200000e060d */
[----:B--2---:R-:W-:-:S04]  /*0b20*/  FMNMX R8, R4, R7, !PT ;  /* 0x0000000704087209 */ /* 0x004fc80007800000 */
[----:B------:R-:W-:Y:S01]  /*0b30*/  FMNMX R11, R8, R11, PT ;  /* 0x0000000b080b7209 */ /* 0x000fe20003800000 */
[----:B------:R-:W-:Y:S06]  /*0b40*/  BRA.U UP0, `(.L_x_5) ;  /* 0xfffffffd00d07547 */ /* 0x000fec000b83ffff */
.L_x_0:
[----:B------:R-:W0:Y:S02]  /*0b50*/  LDC.64 R2, c[0x0][0x390] ;  /* 0x0000e400ff027b82 */ /* 0x000e240000000a00 */
[----:B0-----:R-:W-:-:S05]  /*0b60*/  IMAD.WIDE R2, R0, 0x4, R2 ;  /* 0x0000000400027825 */ /* 0x001fca00078e0202 */
[----:B------:R-:W-:Y:S01]  /*0b70*/  STG.E desc[UR16][R2.64], R11 ;  /* 0x0000000b02007986 */ /* 0x000fe2000c101910 */
[----:B------:R-:W-:Y:S05]  /*0b80*/  EXIT ;  /* 0x000000000000794d */ /* 0x000fea0003800000 */
.L_x_6:
[----:B------:R-:W-:-:S00]  /*0b90*/  BRA `(.L_x_6) ;  /* 0xfffffffc00fc7947 */ /* 0x000fc0000383ffff */
[----:B------:R-:W-:-:S00]  /*0ba0*/  NOP ;  /* 0x0000000000007918 */ /* 0x000fc00000000000 */
        /* <DEDUP_REMOVED lines=13> */
.L_x_7:


//--------------------- .nv.shared.reserved.0     --------------------------
	.section	.nv.shared.reserved.0,"aw",@nobits
	.weak		__nv_reservedSMEM_offset_0_alias
	.size		__nv_reservedSMEM_offset_0_alias, 0, 64
	.other		__nv_reservedSMEM_offset_0_alias,@"STO_CUDA_RESERVED_SHARED STV_DEFAULT"
__nv_reservedSMEM_offset_0_alias:
	.zero		0
	.zero		64


//--------------------- .nv.constant0._Z12MinMaxKernelPfS_S_iif --------------------------
	.section	.nv.constant0._Z12MinMaxKernelPfS_S_iif,"a",@progbits
	.sectionflags	@""
	.align	4
.nv.constant0._Z12MinMaxKernelPfS_S_iif:
	.zero		932


//--------------------- SYMBOLS --------------------------

	.type		.nv.reservedSmem.offset0,@object
	.size		.nv.reservedSmem.offset0,0x4
